//
// Generated by NVIDIA NVVM Compiler
//
// Compiler Build ID: CL-36424714
// Cuda compilation tools, release 13.0, V13.0.88
// Based on NVVM 20.0.0
//

.version 9.0
.target sm_100
.address_size 64

	// .globl	_Z13Convolution3dPfS_iiiiiii
.const .align 4 .b8 Mc[4096];
// _ZZ13Convolution3dPfS_iiiiiiiE2Ns has been demoted

.visible .entry _Z13Convolution3dPfS_iiiiiii(
	.param .u64 .ptr .align 1 _Z13Convolution3dPfS_iiiiiii_param_0,
	.param .u64 .ptr .align 1 _Z13Convolution3dPfS_iiiiiii_param_1,
	.param .u32 _Z13Convolution3dPfS_iiiiiii_param_2,
	.param .u32 _Z13Convolution3dPfS_iiiiiii_param_3,
	.param .u32 _Z13Convolution3dPfS_iiiiiii_param_4,
	.param .u32 _Z13Convolution3dPfS_iiiiiii_param_5,
	.param .u32 _Z13Convolution3dPfS_iiiiiii_param_6,
	.param .u32 _Z13Convolution3dPfS_iiiiiii_param_7,
	.param .u32 _Z13Convolution3dPfS_iiiiiii_param_8
)
{
	.reg .pred 	%p<32>;
	.reg .b32 	%r<108>;
	.reg .b32 	%f<74>;
	.reg .b64 	%rd<22>;
	// demoted variable
	.shared .align 4 .b8 _ZZ13Convolution3dPfS_iiiiiiiE2Ns[4096];
	ld.param.u64 	%rd1, [_Z13Convolution3dPfS_iiiiiii_param_0];
	ld.param.u32 	%r38, [_Z13Convolution3dPfS_iiiiiii_param_2];
	ld.param.u32 	%r39, [_Z13Convolution3dPfS_iiiiiii_param_3];
	ld.param.u32 	%r44, [_Z13Convolution3dPfS_iiiiiii_param_4];
	ld.param.u32 	%r40, [_Z13Convolution3dPfS_iiiiiii_param_5];
	ld.param.u32 	%r41, [_Z13Convolution3dPfS_iiiiiii_param_6];
	ld.param.u32 	%r42, [_Z13Convolution3dPfS_iiiiiii_param_7];
	ld.param.u32 	%r43, [_Z13Convolution3dPfS_iiiiiii_param_8];
	mov.u32 	%r1, %tid.x;
	mov.u32 	%r2, %tid.y;
	mov.u32 	%r3, %tid.z;
	mov.u32 	%r45, %ctaid.y;
	shl.b32 	%r46, %r45, 2;
	add.s32 	%r4, %r46, %r2;
	mov.u32 	%r47, %ctaid.x;
	shl.b32 	%r48, %r47, 2;
	add.s32 	%r5, %r48, %r1;
	mov.u32 	%r49, %ctaid.z;
	shl.b32 	%r50, %r49, 2;
	add.s32 	%r6, %r50, %r3;
	add.s32 	%r51, %r43, -1;
	shr.u32 	%r52, %r51, 31;
	add.s32 	%r53, %r51, %r52;
	shr.s32 	%r54, %r53, 1;
	sub.s32 	%r7, %r4, %r54;
	sub.s32 	%r8, %r5, %r54;
	sub.s32 	%r9, %r6, %r54;
	setp.gt.s32 	%p1, %r7, -1;
	setp.lt.s32 	%p2, %r7, %r38;
	and.pred  	%p3, %p1, %p2;
	setp.gt.s32 	%p4, %r8, -1;
	setp.lt.s32 	%p5, %r8, %r39;
	and.pred  	%p6, %p4, %p5;
	and.pred  	%p7, %p3, %p6;
	setp.gt.s32 	%p8, %r9, -1;
	setp.lt.s32 	%p9, %r9, %r44;
	and.pred  	%p10, %p8, %p9;
	and.pred  	%p12, %p7, %p10;
	not.pred 	%p13, %p12;
	@%p13 bra 	$L__BB0_2;
	cvta.to.global.u64 	%rd3, %rd1;
	mad.lo.s32 	%r62, %r9, %r38, %r7;
	mad.lo.s32 	%r63, %r62, %r39, %r8;
	mul.wide.s32 	%rd4, %r63, 4;
	add.s64 	%rd5, %rd3, %rd4;
	ld.global.f32 	%f16, [%rd5];
	add.s32 	%r64, %r43, 3;
	mad.lo.s32 	%r65, %r64, %r3, %r2;
	mad.lo.s32 	%r66, %r65, %r64, %r1;
	shl.b32 	%r67, %r66, 2;
	mov.u32 	%r68, _ZZ13Convolution3dPfS_iiiiiiiE2Ns;
	add.s32 	%r69, %r68, %r67;
	st.shared.f32 	[%r69], %f16;
	bra.uni 	$L__BB0_3;
$L__BB0_2:
	add.s32 	%r55, %r43, 3;
	mad.lo.s32 	%r56, %r55, %r3, %r2;
	mad.lo.s32 	%r57, %r56, %r55, %r1;
	shl.b32 	%r58, %r57, 2;
	mov.u32 	%r59, _ZZ13Convolution3dPfS_iiiiiiiE2Ns;
	add.s32 	%r60, %r59, %r58;
	mov.b32 	%r61, 0;
	st.shared.u32 	[%r60], %r61;
$L__BB0_3:
	bar.sync 	0;
	or.b32  	%r70, %r2, %r1;
	and.b32  	%r71, %r70, 1020;
	setp.ne.s32 	%p14, %r71, 0;
	setp.gt.u32 	%p15, %r3, 3;
	or.pred  	%p16, %p15, %p14;
	@%p16 bra 	$L__BB0_22;
	setp.lt.s32 	%p17, %r43, 1;
	mov.f32 	%f72, 0f00000000;
	@%p17 bra 	$L__BB0_20;
	add.s32 	%r10, %r43, 3;
	and.b32  	%r11, %r43, 7;
	and.b32  	%r12, %r43, 3;
	and.b32  	%r13, %r43, 2147483640;
	and.b32  	%r14, %r43, 1;
	neg.s32 	%r15, %r13;
	shl.b32 	%r73, %r1, 2;
	mov.u32 	%r74, _ZZ13Convolution3dPfS_iiiiiiiE2Ns;
	add.s32 	%r75, %r73, %r74;
	add.s32 	%r16, %r75, 16;
	mov.f32 	%f72, 0f00000000;
	mov.b32 	%r100, 0;
	mov.u64 	%rd16, Mc;
$L__BB0_6:
	mul.lo.s32 	%r18, %r100, %r43;
	add.s32 	%r77, %r100, %r3;
	mad.lo.s32 	%r19, %r77, %r10, %r2;
	mov.b32 	%r101, 0;
$L__BB0_7:
	setp.lt.u32 	%p18, %r43, 8;
	add.s32 	%r79, %r101, %r18;
	mul.lo.s32 	%r21, %r79, %r43;
	add.s32 	%r22, %r19, %r101;
	mad.lo.s32 	%r23, %r22, %r10, %r1;
	mov.b32 	%r106, 0;
	@%p18 bra 	$L__BB0_10;
	mul.lo.s32 	%r80, %r10, %r22;
	shl.b32 	%r81, %r80, 2;
	add.s32 	%r103, %r16, %r81;
	mov.u32 	%r102, %r21;
	mov.u32 	%r104, %r15;
$L__BB0_9:
	.pragma "nounroll";
	mul.wide.s32 	%rd6, %r102, 4;
	add.s64 	%rd8, %rd16, %rd6;
	ld.const.f32 	%f20, [%rd8];
	ld.shared.f32 	%f21, [%r103+-16];
	fma.rn.f32 	%f22, %f20, %f21, %f72;
	ld.const.f32 	%f23, [%rd8+4];
	ld.shared.f32 	%f24, [%r103+-12];
	fma.rn.f32 	%f25, %f23, %f24, %f22;
	ld.const.f32 	%f26, [%rd8+8];
	ld.shared.f32 	%f27, [%r103+-8];
	fma.rn.f32 	%f28, %f26, %f27, %f25;
	ld.const.f32 	%f29, [%rd8+12];
	ld.shared.f32 	%f30, [%r103+-4];
	fma.rn.f32 	%f31, %f29, %f30, %f28;
	ld.const.f32 	%f32, [%rd8+16];
	ld.shared.f32 	%f33, [%r103];
	fma.rn.f32 	%f34, %f32, %f33, %f31;
	ld.const.f32 	%f35, [%rd8+20];
	ld.shared.f32 	%f36, [%r103+4];
	fma.rn.f32 	%f37, %f35, %f36, %f34;
	ld.const.f32 	%f38, [%rd8+24];
	ld.shared.f32 	%f39, [%r103+8];
	fma.rn.f32 	%f40, %f38, %f39, %f37;
	ld.const.f32 	%f41, [%rd8+28];
	ld.shared.f32 	%f42, [%r103+12];
	fma.rn.f32 	%f72, %f41, %f42, %f40;
	add.s32 	%r104, %r104, 8;
	add.s32 	%r103, %r103, 32;
	add.s32 	%r102, %r102, 8;
	setp.ne.s32 	%p19, %r104, 0;
	mov.u32 	%r106, %r13;
	@%p19 bra 	$L__BB0_9;
$L__BB0_10:
	setp.eq.s32 	%p20, %r11, 0;
	@%p20 bra 	$L__BB0_18;
	add.s32 	%r82, %r11, -1;
	setp.lt.u32 	%p21, %r82, 3;
	@%p21 bra 	$L__BB0_13;
	add.s32 	%r83, %r106, %r21;
	mul.wide.s32 	%rd9, %r83, 4;
	add.s64 	%rd11, %rd16, %rd9;
	ld.const.f32 	%f44, [%rd11];
	add.s32 	%r84, %r23, %r106;
	shl.b32 	%r85, %r84, 2;
	mov.u32 	%r86, _ZZ13Convolution3dPfS_iiiiiiiE2Ns;
	add.s32 	%r87, %r86, %r85;
	ld.shared.f32 	%f45, [%r87];
	fma.rn.f32 	%f46, %f44, %f45, %f72;
	ld.const.f32 	%f47, [%rd11+4];
	ld.shared.f32 	%f48, [%r87+4];
	fma.rn.f32 	%f49, %f47, %f48, %f46;
	ld.const.f32 	%f50, [%rd11+8];
	ld.shared.f32 	%f51, [%r87+8];
	fma.rn.f32 	%f52, %f50, %f51, %f49;
	ld.const.f32 	%f53, [%rd11+12];
	ld.shared.f32 	%f54, [%r87+12];
	fma.rn.f32 	%f72, %f53, %f54, %f52;
	add.s32 	%r106, %r106, 4;
$L__BB0_13:
	setp.eq.s32 	%p22, %r12, 0;
	@%p22 bra 	$L__BB0_18;
	setp.eq.s32 	%p23, %r12, 1;
	@%p23 bra 	$L__BB0_16;
	add.s32 	%r88, %r106, %r21;
	mul.wide.s32 	%rd12, %r88, 4;
	add.s64 	%rd14, %rd16, %rd12;
	ld.const.f32 	%f56, [%rd14];
	add.s32 	%r89, %r23, %r106;
	shl.b32 	%r90, %r89, 2;
	mov.u32 	%r91, _ZZ13Convolution3dPfS_iiiiiiiE2Ns;
	add.s32 	%r92, %r91, %r90;
	ld.shared.f32 	%f57, [%r92];
	fma.rn.f32 	%f58, %f56, %f57, %f72;
	ld.const.f32 	%f59, [%rd14+4];
	ld.shared.f32 	%f60, [%r92+4];
	fma.rn.f32 	%f72, %f59, %f60, %f58;
	add.s32 	%r106, %r106, 2;
$L__BB0_16:
	setp.eq.s32 	%p24, %r14, 0;
	@%p24 bra 	$L__BB0_18;
	add.s32 	%r93, %r106, %r21;
	mul.wide.s32 	%rd15, %r93, 4;
	add.s64 	%rd17, %rd16, %rd15;
	ld.const.f32 	%f61, [%rd17];
	add.s32 	%r94, %r23, %r106;
	shl.b32 	%r95, %r94, 2;
	mov.u32 	%r96, _ZZ13Convolution3dPfS_iiiiiiiE2Ns;
	add.s32 	%r97, %r96, %r95;
	ld.shared.f32 	%f62, [%r97];
	fma.rn.f32 	%f72, %f61, %f62, %f72;
$L__BB0_18:
	add.s32 	%r101, %r101, 1;
	setp.ne.s32 	%p25, %r101, %r43;
	@%p25 bra 	$L__BB0_7;
	add.s32 	%r100, %r100, 1;
	setp.ne.s32 	%p26, %r100, %r43;
	@%p26 bra 	$L__BB0_6;
$L__BB0_20:
	bar.sync 	0;
	setp.ge.s32 	%p27, %r4, %r40;
	setp.ge.s32 	%p28, %r5, %r41;
	or.pred  	%p29, %p27, %p28;
	setp.ge.s32 	%p30, %r6, %r42;
	or.pred  	%p31, %p29, %p30;
	@%p31 bra 	$L__BB0_22;
	ld.param.u64 	%rd21, [_Z13Convolution3dPfS_iiiiiii_param_1];
	mad.lo.s32 	%r98, %r40, %r6, %r4;
	mad.lo.s32 	%r99, %r98, %r41, %r5;
	cvta.to.global.u64 	%rd18, %rd21;
	mul.wide.s32 	%rd19, %r99, 4;
	add.s64 	%rd20, %rd18, %rd19;
	st.global.f32 	[%rd20], %f72;
$L__BB0_22:
	ret;

}


// ===== COMPILED SASS (sm_100) =====

	.target	sm_100

	.elftype	@"ET_EXEC"


//--------------------- .note.nv.tkinfo           --------------------------
	.section	.note.nv.tkinfo,"",@"SHT_NOTE"
	.sectionflags	@"SHF_NOTE_NV_TKINFO"
	.tkinfo
        /*0018*/ 	.word	0x00000002
        /*0030*/ 	.string	""
        /*0030*/ 	.string	"ptxas"
        /*0030*/ 	.string	"Cuda compilation tools, release 13.0, V13.0.88"
        /*0030*/ 	.string	"Build cuda_13.0.r13.0/compiler.36424714_0"
        /*0030*/ 	.string	"-arch sm_100 -m 64 "



//--------------------- .note.nv.cuinfo           --------------------------
	.section	.note.nv.cuinfo,"",@"SHT_NOTE"
	.sectionflags	@"SHF_NOTE_NV_CUINFO"
        /*0018*/ 	.short	0x0002
        /*001a*/ 	.short	0x0064
        /*001c*/ 	.short	0x0082
	.zero		2


//--------------------- .nv.info                  --------------------------
	.section	.nv.info,"",@"SHT_CUDA_INFO"
	.align	4


	//----- nvinfo : EIATTR_REGCOUNT
	.align		4
        /*0000*/ 	.byte	0x04, 0x2f
        /*0002*/ 	.short	(.L_2 - .L_1)
	.align		4
.L_1:
        /*0004*/ 	.word	index@(_Z13Convolution3dPfS_iiiiiii)
        /*0008*/ 	.word	0x0000001e


	//----- nvinfo : EIATTR_FRAME_SIZE
	.align		4
.L_2:
        /*000c*/ 	.byte	0x04, 0x11
        /*000e*/ 	.short	(.L_4 - .L_3)
	.align		4
.L_3:
        /*0010*/ 	.word	index@(_Z13Convolution3dPfS_iiiiiii)
        /*0014*/ 	.word	0x00000000


	//----- nvinfo : EIATTR_MIN_STACK_SIZE
	.align		4
.L_4:
        /*0018*/ 	.byte	0x04, 0x12
        /*001a*/ 	.short	(.L_6 - .L_5)
	.align		4
.L_5:
        /*001c*/ 	.word	index@(_Z13Convolution3dPfS_iiiiiii)
        /*0020*/ 	.word	0x00000000
.L_6:


//--------------------- .nv.compat                --------------------------
	.section	.nv.compat,"",@"SHT_CUDA_COMPAT_INFO"
	.align	4
        /*0000*/ 	.byte	0x02, 0x09, 0x00, 0x00, 0x02, 0x02, 0x01, 0x00, 0x02, 0x05, 0x05, 0x00, 0x03, 0x07, 0x01, 0x01
        /*0010*/ 	.byte	0x02, 0x03, 0x00, 0x00, 0x02, 0x06, 0x01, 0x00, 0x04, 0x0b, 0x08, 0x00, 0x09, 0x00, 0x00, 0x00
        /*0020*/ 	.byte	0x00, 0x00, 0x00, 0x00


//--------------------- .nv.info._Z13Convolution3dPfS_iiiiiii --------------------------
	.section	.nv.info._Z13Convolution3dPfS_iiiiiii,"",@"SHT_CUDA_INFO"
	.sectionflags	@""
	.align	4


	//----- nvinfo : EIATTR_CUDA_API_VERSION
	.align		4
        /*0000*/ 	.byte	0x04, 0x37
        /*0002*/ 	.short	(.L_8 - .L_7)
.L_7:
        /*0004*/ 	.word	0x00000082


	//----- nvinfo : EIATTR_KPARAM_INFO
	.align		4
.L_8:
        /*0008*/ 	.byte	0x04, 0x17
        /*000a*/ 	.short	(.L_10 - .L_9)
.L_9:
        /*000c*/ 	.word	0x00000000
        /*0010*/ 	.short	0x0008
        /*0012*/ 	.short	0x0028
        /*0014*/ 	.byte	0x00, 0xf0, 0x11, 0x00


	//----- nvinfo : EIATTR_KPARAM_INFO
	.align		4
.L_10:
        /*0018*/ 	.byte	0x04, 0x17
        /*001a*/ 	.short	(.L_12 - .L_11)
.L_11:
        /*001c*/ 	.word	0x00000000
        /*0020*/ 	.short	0x0007
        /*0022*/ 	.short	0x0024
        /*0024*/ 	.byte	0x00, 0xf0, 0x11, 0x00


	//----- nvinfo : EIATTR_KPARAM_INFO
	.align		4
.L_12:
        /*0028*/ 	.byte	0x04, 0x17
        /*002a*/ 	.short	(.L_14 - .L_13)
.L_13:
        /*002c*/ 	.word	0x00000000
        /*0030*/ 	.short	0x0006
        /*0032*/ 	.short	0x0020
        /*0034*/ 	.byte	0x00, 0xf0, 0x11, 0x00


	//----- nvinfo : EIATTR_KPARAM_INFO
	.align		4
.L_14:
        /*0038*/ 	.byte	0x04, 0x17
        /*003a*/ 	.short	(.L_16 - .L_15)
.L_15:
        /*003c*/ 	.word	0x00000000
        /*0040*/ 	.short	0x0005
        /*0042*/ 	.short	0x001c
        /*0044*/ 	.byte	0x00, 0xf0, 0x11, 0x00


	//----- nvinfo : EIATTR_KPARAM_INFO
	.align		4
.L_16:
        /*0048*/ 	.byte	0x04, 0x17
        /*004a*/ 	.short	(.L_18 - .L_17)
.L_17:
        /*004c*/ 	.word	0x00000000
        /*0050*/ 	.short	0x0004
        /*0052*/ 	.short	0x0018
        /*0054*/ 	.byte	0x00, 0xf0, 0x11, 0x00


	//----- nvinfo : EIATTR_KPARAM_INFO
	.align		4
.L_18:
        /*0058*/ 	.byte	0x04, 0x17
        /*005a*/ 	.short	(.L_20 - .L_19)
.L_19:
        /*005c*/ 	.word	0x00000000
        /*0060*/ 	.short	0x0003
        /*0062*/ 	.short	0x0014
        /*0064*/ 	.byte	0x00, 0xf0, 0x11, 0x00


	//----- nvinfo : EIATTR_KPARAM_INFO
	.align		4
.L_20:
        /*0068*/ 	.byte	0x04, 0x17
        /*006a*/ 	.short	(.L_22 - .L_21)
.L_21:
        /*006c*/ 	.word	0x00000000
        /*0070*/ 	.short	0x0002
        /*0072*/ 	.short	0x0010
        /*0074*/ 	.byte	0x00, 0xf0, 0x11, 0x00


	//----- nvinfo : EIATTR_KPARAM_INFO
	.align		4
.L_22:
        /*0078*/ 	.byte	0x04, 0x17
        /*007a*/ 	.short	(.L_24 - .L_23)
.L_23:
        /*007c*/ 	.word	0x00000000
        /*0080*/ 	.short	0x0001
        /*0082*/ 	.short	0x0008
        /*0084*/ 	.byte	0x00, 0xf5, 0x21, 0x00


	//----- nvinfo : EIATTR_KPARAM_INFO
	.align		4
.L_24:
        /*0088*/ 	.byte	0x04, 0x17
        /*008a*/ 	.short	(.L_26 - .L_25)
.L_25:
        /*008c*/ 	.word	0x00000000
        /*0090*/ 	.short	0x0000
        /*0092*/ 	.short	0x0000
        /*0094*/ 	.byte	0x00, 0xf5, 0x21, 0x00


	//----- nvinfo : EIATTR_SPARSE_MMA_MASK
	.align		4
.L_26:
        /*0098*/ 	.byte	0x03, 0x50
        /*009a*/ 	.short	0x0000


	//----- nvinfo : EIATTR_MAXREG_COUNT
	.align		4
        /*009c*/ 	.byte	0x03, 0x1b
        /*009e*/ 	.short	0x00ff


	//----- nvinfo : EIATTR_NUM_BARRIERS
	.align		4
        /*00a0*/ 	.byte	0x02, 0x4c
        /*00a2*/ 	.byte	0x01
	.zero		1


	//----- nvinfo : EIATTR_MERCURY_ISA_VERSION
	.align		4
        /*00a4*/ 	.byte	0x03, 0x5f
        /*00a6*/ 	.short	0x0101


	//----- nvinfo : EIATTR_VRC_CTA_INIT_COUNT
	.align		4
        /*00a8*/ 	.byte	0x02, 0x4a
	.zero		1
	.zero		1


	//----- nvinfo : EIATTR_EXIT_INSTR_OFFSETS
	.align		4
        /*00ac*/ 	.byte	0x04, 0x1c
        /*00ae*/ 	.short	(.L_28 - .L_27)


	//   ....[0]....
.L_27:
        /*00b0*/ 	.word	0x00000330


	//   ....[1]....
        /*00b4*/ 	.word	0x00000b20


	//   ....[2]....
        /*00b8*/ 	.word	0x00000b80


	//----- nvinfo : EIATTR_CBANK_PARAM_SIZE
	.align		4
.L_28:
        /*00bc*/ 	.byte	0x03, 0x19
        /*00be*/ 	.short	0x002c


	//----- nvinfo : EIATTR_PARAM_CBANK
	.align		4
        /*00c0*/ 	.byte	0x04, 0x0a
        /*00c2*/ 	.short	(.L_30 - .L_29)
	.align		4
.L_29:
        /*00c4*/ 	.word	index@(.nv.constant0._Z13Convolution3dPfS_iiiiiii)
        /*00c8*/ 	.short	0x0380
        /*00ca*/ 	.short	0x002c


	//----- nvinfo : EIATTR_SW_WAR
	.align		4
.L_30:
        /*00cc*/ 	.byte	0x04, 0x36
        /*00ce*/ 	.short	(.L_32 - .L_31)
.L_31:
        /*00d0*/ 	.word	0x00000008
.L_32:


//--------------------- .nv.callgraph             --------------------------
	.section	.nv.callgraph,"",@"SHT_CUDA_CALLGRAPH"
	.align	4
	.sectionentsize	8
	.align		4
        /*0000*/ 	.word	0x00000000
	.align		4
        /*0004*/ 	.word	0xffffffff
	.align		4
        /*0008*/ 	.word	0x00000000
	.align		4
        /*000c*/ 	.word	0xfffffffe
	.align		4
        /*0010*/ 	.word	0x00000000
	.align		4
        /*0014*/ 	.word	0xfffffffd
	.align		4
        /*0018*/ 	.word	0x00000000
	.align		4
        /*001c*/ 	.word	0xfffffffc


//--------------------- .nv.constant3             --------------------------
	.section	.nv.constant3,"a",@progbits
	.align	4
.nv.constant3:
	.type		Mc,@object
	.size		Mc,(.L_0 - Mc)
Mc:
	.zero		4096
.L_0:


//--------------------- .text._Z13Convolution3dPfS_iiiiiii --------------------------
	.section	.text._Z13Convolution3dPfS_iiiiiii,"ax",@progbits
	.align	128
        .global         _Z13Convolution3dPfS_iiiiiii
        .type           _Z13Convolution3dPfS_iiiiiii,@function
        .size           _Z13Convolution3dPfS_iiiiiii,(.L_x_9 - _Z13Convolution3dPfS_iiiiiii)
        .other          _Z13Convolution3dPfS_iiiiiii,@"STO_CUDA_ENTRY STV_DEFAULT"
_Z13Convolution3dPfS_iiiiiii:
.text._Z13Convolution3dPfS_iiiiiii:
[----:B------:R-:W-:Y:S01]  /*0000*/  LDC R1, c[0x0][0x37c] ;  /* 0x0000df00ff017b82 */ /* 0x000fe20000000800 */
[----:B------:R-:W0:Y:S01]  /*0010*/  S2R R4, SR_TID.Y ;  /* 0x0000000000047919 */ /* 0x000e220000002200 */
[----:B------:R-:W1:Y:S01]  /*0020*/  LDCU UR22, c[0x0][0x3a8] ;  /* 0x00007500ff1677ac */ /* 0x000e620008000800 */
[----:B------:R-:W0:Y:S01]  /*0030*/  S2R R3, SR_CTAID.Y ;  /* 0x0000000000037919 */ /* 0x000e220000002600 */
[----:B------:R-:W2:Y:S01]  /*0040*/  LDCU.64 UR6, c[0x0][0x390] ;  /* 0x00007200ff0677ac */ /* 0x000ea20008000a00 */
[----:B------:R-:W3:Y:S01]  /*0050*/  S2R R5, SR_TID.X ;  /* 0x0000000000057919 */ /* 0x000ee20000002100 */
[----:B------:R-:W4:Y:S01]  /*0060*/  LDCU UR5, c[0x0][0x398] ;  /* 0x00007300ff0577ac */ /* 0x000f220008000800 */
[----:B------:R-:W3:Y:S01]  /*0070*/  S2R R2, SR_CTAID.X ;  /* 0x0000000000027919 */ /* 0x000ee20000002500 */
[----:B------:R-:W5:Y:S01]  /*0080*/  LDCU.64 UR14, c[0x0][0x358] ;  /* 0x00006b00ff0e77ac */ /* 0x000f620008000a00 */
[----:B------:R-:W2:Y:S01]  /*0090*/  S2R R7, SR_TID.Z ;  /* 0x0000000000077919 */ /* 0x000ea20000002300 */
[----:B-1----:R-:W-:Y:S01]  /*00a0*/  UIADD3 UR4, UPT, UPT, UR22, -0x1, URZ ;  /* 0xffffffff16047890 */ /* 0x002fe2000fffe0ff */
[----:B------:R-:W2:Y:S03]  /*00b0*/  S2R R6, SR_CTAID.Z ;  /* 0x0000000000067919 */ /* 0x000ea60000002700 */
[----:B------:R-:W-:-:S04]  /*00c0*/  ULEA.HI UR4, UR4, UR4, URZ, 0x1 ;  /* 0x0000000404047291 */ /* 0x000fc8000f8f08ff */
[----:B------:R-:W-:Y:S01]  /*00d0*/  USHF.R.S32.HI UR4, URZ, 0x1, UR4 ;  /* 0x00000001ff047899 */ /* 0x000fe20008011404 */
[----:B0-----:R-:W-:Y:S02]  /*00e0*/  LEA R0, R3, R4, 0x2 ;  /* 0x0000000403007211 */ /* 0x001fe400078e10ff */
[----:B---3--:R-:W-:-:S04]  /*00f0*/  LEA R2, R2, R5, 0x2 ;  /* 0x0000000502027211 */ /* 0x008fc800078e10ff */
[----:B------:R-:W-:Y:S02]  /*0100*/  IADD3 R10, PT, PT, R2, -UR4, RZ ;  /* 0x80000004020a7c10 */ /* 0x000fe4000fffe0ff */
[----:B--2---:R-:W-:Y:S01]  /*0110*/  LEA R3, R6, R7, 0x2 ;  /* 0x0000000706037211 */ /* 0x004fe200078e10ff */
[----:B------:R-:W-:Y:S01]  /*0120*/  VIADD R6, R0, -UR4 ;  /* 0x8000000400067c36 */ /* 0x000fe20008000000 */
[----:B------:R-:W-:Y:S02]  /*0130*/  ISETP.GE.AND P2, PT, R10, UR7, PT ;  /* 0x000000070a007c0c */ /* 0x000fe4000bf46270 */
[----:B------:R-:W-:Y:S02]  /*0140*/  IADD3 R11, PT, PT, R3, -UR4, RZ ;  /* 0x80000004030b7c10 */ /* 0x000fe4000fffe0ff */
[----:B------:R-:W-:Y:S02]  /*0150*/  ISETP.GE.AND P1, PT, R6, UR6, PT ;  /* 0x0000000606007c0c */ /* 0x000fe4000bf26270 */
[----:B----4-:R-:W-:-:S02]  /*0160*/  ISETP.GE.AND P0, PT, R11, UR5, PT ;  /* 0x000000050b007c0c */ /* 0x010fc4000bf06270 */
[----:B------:R-:W-:Y:S02]  /*0170*/  ISETP.GT.AND P1, PT, R6, -0x1, !P1 ;  /* 0xffffffff0600780c */ /* 0x000fe40004f24270 */
[----:B------:R-:W-:Y:S02]  /*0180*/  ISETP.GT.AND P2, PT, R10, -0x1, !P2 ;  /* 0xffffffff0a00780c */ /* 0x000fe40005744270 */
[----:B------:R-:W-:-:S04]  /*0190*/  ISETP.GT.AND P0, PT, R11, -0x1, !P0 ;  /* 0xffffffff0b00780c */ /* 0x000fc80004704270 */
[----:B------:R-:W-:-:S13]  /*01a0*/  PLOP3.LUT P0, PT, P0, P1, P2, 0x80, 0x0 ;  /* 0x000000000000781c */ /* 0x000fda0000703020 */
[----:B------:R-:W0:Y:S01]  /*01b0*/  @P0 LDC.64 R8, c[0x0][0x380] ;  /* 0x0000e000ff080b82 */ /* 0x000e220000000a00 */
[----:B------:R-:W-:-:S04]  /*01c0*/  @P0 IMAD R11, R11, UR6, R6 ;  /* 0x000000060b0b0c24 */ /* 0x000fc8000f8e0206 */
[----:B------:R-:W-:-:S04]  /*01d0*/  @P0 IMAD R11, R11, UR7, R10 ;  /* 0x000000070b0b0c24 */ /* 0x000fc8000f8e020a */
[----:B0-----:R-:W-:-:S06]  /*01e0*/  @P0 IMAD.WIDE R8, R11, 0x4, R8 ;  /* 0x000000040b080825 */ /* 0x001fcc00078e0208 */
[----:B-----5:R0:W2:Y:S01]  /*01f0*/  @P0 LDG.E R8, desc[UR14][R8.64] ;  /* 0x0000000e08080981 */ /* 0x0200a2000c1e1900 */
[----:B------:R-:W1:Y:S01]  /*0200*/  S2UR UR5, SR_CgaCtaId ;  /* 0x00000000000579c3 */ /* 0x000e620000008800 */
[----:B------:R-:W-:Y:S01]  /*0210*/  UIADD3 UR6, UPT, UPT, UR22, 0x3, URZ ;  /* 0x0000000316067890 */ /* 0x000fe2000fffe0ff */
[----:B------:R-:W-:Y:S01]  /*0220*/  LOP3.LUT P1, RZ, R4, 0x3fc, R5, 0xc8, !PT ;  /* 0x000003fc04ff7812 */ /* 0x000fe2000782c805 */
[----:B------:R-:W-:-:S03]  /*0230*/  UMOV UR4, 0x400 ;  /* 0x0000040000047882 */ /* 0x000fc60000000000 */
[----:B------:R-:W-:Y:S02]  /*0240*/  ISETP.GT.U32.OR P1, PT, R7, 0x3, P1 ;  /* 0x000000030700780c */ /* 0x000fe40000f24470 */
[----:B------:R-:W-:-:S05]  /*0250*/  @P0 MOV R6, UR6 ;  /* 0x0000000600060c02 */ /* 0x000fca0008000f00 */
[----:B------:R-:W-:-:S04]  /*0260*/  @P0 IMAD R10, R6, R7, R4 ;  /* 0x00000007060a0224 */ /* 0x000fc800078e0204 */
[----:B------:R-:W-:Y:S02]  /*0270*/  @P0 IMAD R10, R6, R10, R5 ;  /* 0x0000000a060a0224 */ /* 0x000fe400078e0205 */
[----:B------:R-:W-:-:S04]  /*0280*/  @!P0 IMAD.U32 R6, RZ, RZ, UR6 ;  /* 0x00000006ff068e24 */ /* 0x000fc8000f8e00ff */
[----:B------:R-:W-:Y:S01]  /*0290*/  @!P0 IMAD R11, R6, R7, R4 ;  /* 0x00000007060b8224 */ /* 0x000fe200078e0204 */
[----:B-1----:R-:W-:-:S03]  /*02a0*/  ULEA UR4, UR5, UR4, 0x18 ;  /* 0x0000000405047291 */ /* 0x002fc6000f8ec0ff */
[----:B------:R-:W-:-:S03]  /*02b0*/  @!P0 IMAD R11, R6, R11, R5 ;  /* 0x0000000b060b8224 */ /* 0x000fc600078e0205 */
[----:B------:R-:W-:-:S04]  /*02c0*/  @P0 MOV R12, UR4 ;  /* 0x00000004000c0c02 */ /* 0x000fc80008000f00 */
[----:B0-----:R-:W-:Y:S02]  /*02d0*/  @P0 LEA R9, R10, R12, 0x2 ;  /* 0x0000000c0a090211 */ /* 0x001fe400078e10ff */
[----:B------:R-:W-:-:S05]  /*02e0*/  @!P0 MOV R12, UR4 ;  /* 0x00000004000c8c02 */ /* 0x000fca0008000f00 */
[----:B------:R-:W-:Y:S01]  /*02f0*/  @!P0 IMAD R11, R11, 0x4, R12 ;  /* 0x000000040b0b8824 */ /* 0x000fe200078e020c */
[----:B--2---:R0:W-:Y:S04]  /*0300*/  @P0 STS [R9], R8 ;  /* 0x0000000809000388 */ /* 0x0041e80000000800 */
[----:B------:R0:W-:Y:S01]  /*0310*/  @!P0 STS [R11], RZ ;  /* 0x000000ff0b008388 */ /* 0x0001e20000000800 */
[----:B------:R-:W-:Y:S06]  /*0320*/  BAR.SYNC.DEFER_BLOCKING 0x0 ;  /* 0x0000000000007b1d */ /* 0x000fec0000010000 */
[----:B------:R-:W-:Y:S05]  /*0330*/  @P1 EXIT ;  /* 0x000000000000194d */ /* 0x000fea0003800000 */
[----:B------:R-:W-:Y:S01]  /*0340*/  UISETP.GE.AND UP0, UPT, UR22, 0x1, UPT ;  /* 0x000000011600788c */ /* 0x000fe2000bf06270 */
[----:B0-----:R-:W-:-:S08]  /*0350*/  HFMA2 R11, -RZ, RZ, 0, 0 ;  /* 0x00000000ff0b7431 */ /* 0x001fd000000001ff */
[----:B------:R-:W-:Y:S05]  /*0360*/  BRA.U !UP0, `(.L_x_0) ;  /* 0x0000000508d47547 */ /* 0x000fea000b800000 */
[----:B------:R-:W-:Y:S01]  /*0370*/  LEA R8, R5, R12, 0x2 ;  /* 0x0000000c05087211 */ /* 0x000fe200078e10ff */
[----:B------:R-:W-:Y:S01]  /*0380*/  ULOP3.LUT UR7, UR22, 0x7ffffff8, URZ, 0xc0, !UPT ;  /* 0x7ffffff816077892 */ /* 0x000fe2000f8ec0ff */
[----:B------:R-:W-:Y:S01]  /*0390*/  MOV R11, RZ ;  /* 0x000000ff000b7202 */ /* 0x000fe20000000f00 */
[----:B------:R-:W-:Y:S02]  /*03a0*/  ULOP3.LUT UR13, UR22, 0x7, URZ, 0xc0, !UPT ;  /* 0x00000007160d7892 */ /* 0x000fe4000f8ec0ff */
[----:B------:R-:W-:Y:S01]  /*03b0*/  VIADD R8, R8, 0x10 ;  /* 0x0000001008087836 */ /* 0x000fe20000000000 */
[----:B------:R-:W-:Y:S02]  /*03c0*/  ULOP3.LUT UR16, UR22, 0x3, URZ, 0xc0, !UPT ;  /* 0x0000000316107892 */ /* 0x000fe4000f8ec0ff */
[----:B------:R-:W-:Y:S01]  /*03d0*/  UIADD3 UR10, UPT, UPT, -UR7, URZ, URZ ;  /* 0x000000ff070a7290 */ /* 0x000fe2000fffe1ff */
[----:B------:R-:W-:-:S11]  /*03e0*/  UMOV UR4, URZ ;  /* 0x000000ff00047c82 */ /* 0x000fd60008000000 */
.L_x_7:
[----:B------:R-:W0:Y:S01]  /*03f0*/  LDCU UR5, c[0x0][0x3a8] ;  /* 0x00007500ff0577ac */ /* 0x000e220008000800 */
[----:B------:R-:W-:Y:S01]  /*0400*/  IADD3 R9, PT, PT, R7, UR4, RZ ;  /* 0x0000000407097c10 */ /* 0x000fe2000fffe0ff */
[----:B------:R-:W-:Y:S01]  /*0410*/  UMOV UR11, UR4 ;  /* 0x00000004000b7c82 */ /* 0x000fe20008000000 */
[----:B------:R-:W-:-:S03]  /*0420*/  UIADD3 UR4, UPT, UPT, UR4, 0x1, URZ ;  /* 0x0000000104047890 */ /* 0x000fc6000fffe0ff */
[----:B------:R-:W-:Y:S01]  /*0430*/  IMAD R10, R6, R9, R4 ;  /* 0x00000009060a7224 */ /* 0x000fe200078e0204 */
[----:B0-----:R-:W-:-:S03]  /*0440*/  UISETP.NE.AND UP0, UPT, UR4, UR5, UPT ;  /* 0x000000050400728c */ /* 0x001fc6000bf05270 */
[----:B------:R-:W-:-:S08]  /*0450*/  UMOV UR5, URZ ;  /* 0x000000ff00057c82 */ /* 0x000fd00008000000 */
.L_x_6:
[----:B------:R-:W0:Y:S01]  /*0460*/  LDCU UR23, c[0x0][0x3a8] ;  /* 0x00007500ff1777ac */ /* 0x000e220008000800 */
[----:B------:R-:W-:-:S05]  /*0470*/  IADD3 R13, PT, PT, R10, UR5, RZ ;  /* 0x000000050a0d7c10 */ /* 0x000fca000fffe0ff */
[----:B------:R-:W-:Y:S01]  /*0480*/  IMAD R9, R6, R13, R5 ;  /* 0x0000000d06097224 */ /* 0x000fe200078e0205 */
[----:B0-----:R-:W-:Y:S02]  /*0490*/  UISETP.GE.U32.AND UP2, UPT, UR23, 0x8, UPT ;  /* 0x000000081700788c */ /* 0x001fe4000bf46070 */
[----:B------:R-:W-:Y:S02]  /*04a0*/  UIMAD UR6, UR11, UR23, UR5 ;  /* 0x000000170b0672a4 */ /* 0x000fe4000f8e0205 */
[----:B------:R-:W-:Y:S02]  /*04b0*/  UIADD3 UR5, UPT, UPT, UR5, 0x1, URZ ;  /* 0x0000000105057890 */ /* 0x000fe4000fffe0ff */
[----:B------:R-:W-:Y:S02]  /*04c0*/  UIMAD UR12, UR6, UR23, URZ ;  /* 0x00000017060c72a4 */ /* 0x000fe4000f8e02ff */
[----:B------:R-:W-:Y:S01]  /*04d0*/  UISETP.NE.AND UP1, UPT, UR5, UR23, UPT ;  /* 0x000000170500728c */ /* 0x000fe2000bf25270 */
[----:B------:R-:W-:Y:S01]  /*04e0*/  UMOV UR6, URZ ;  /* 0x000000ff00067c82 */ /* 0x000fe20008000000 */
[----:B------:R-:W-:Y:S09]  /*04f0*/  BRA.U !UP2, `(.L_x_1) ;  /* 0x000000010a8c7547 */ /* 0x000ff2000b800000 */
[----:B------:R-:W-:Y:S01]  /*0500*/  IMAD R13, R6, R13, RZ ;  /* 0x0000000d060d7224 */ /* 0x000fe200078e02ff */
[----:B------:R-:W-:Y:S01]  /*0510*/  UMOV UR6, UR12 ;  /* 0x0000000c00067c82 */ /* 0x000fe20008000000 */
[----:B------:R-:W-:-:S03]  /*0520*/  UMOV UR8, UR10 ;  /* 0x0000000a00087c82 */ /* 0x000fc60008000000 */
[----:B------:R-:W-:-:S07]  /*0530*/  LEA R13, R13, R8, 0x2 ;  /* 0x000000080d0d7211 */ /* 0x000fce00078e10ff */
.L_x_2:
[----:B------:R-:W0:Y:S01]  /*0540*/  LDS R12, [R13+-0x10] ;  /* 0xfffff0000d0c7984 */ /* 0x000e220000000800 */
[----:B------:R-:W-:Y:S02]  /*0550*/  USHF.L.U32 UR9, UR6, 0x2, URZ ;  /* 0x0000000206097899 */ /* 0x000fe400080006ff */
[----:B------:R-:W-:Y:S01]  /*0560*/  UIADD3 UR8, UPT, UPT, UR8, 0x8, URZ ;  /* 0x0000000808087890 */ /* 0x000fe2000fffe0ff */
[----:B------:R-:W1:Y:S01]  /*0570*/  LDS R15, [R13+-0xc] ;  /* 0xfffff4000d0f7984 */ /* 0x000e620000000800 */
[----:B------:R-:W-:Y:S02]  /*0580*/  UIADD3 UR6, UPT, UPT, UR6, 0x8, URZ ;  /* 0x0000000806067890 */ /* 0x000fe4000fffe0ff */
[----:B------:R-:W-:Y:S01]  /*0590*/  UISETP.NE.AND UP2, UPT, UR8, URZ, UPT ;  /* 0x000000ff0800728c */ /* 0x000fe2000bf45270 */
[----:B------:R-:W2:Y:S04]  /*05a0*/  LDS R17, [R13+-0x8] ;  /* 0xfffff8000d117984 */ /* 0x000ea80000000800 */
[----:B------:R-:W3:Y:S01]  /*05b0*/  LDS R19, [R13+-0x4] ;  /* 0xfffffc000d137984 */ /* 0x000ee20000000800 */
[----:B------:R-:W0:Y:S03]  /*05c0*/  LDCU UR17, c[0x3][UR9] ;  /* 0x00c00000091177ac */ /* 0x000e260008000800 */
[----:B------:R-:W4:Y:S01]  /*05d0*/  LDS R21, [R13] ;  /* 0x000000000d157984 */ /* 0x000f220000000800 */
[----:B------:R-:W1:Y:S03]  /*05e0*/  LDCU UR18, c[0x3][UR9+0x4] ;  /* 0x00c00080091277ac */ /* 0x000e660008000800 */
[----:B------:R-:W5:Y:S01]  /*05f0*/  LDS R23, [R13+0x4] ;  /* 0x000004000d177984 */ /* 0x000f620000000800 */
[----:B------:R-:W2:Y:S03]  /*0600*/  LDCU UR19, c[0x3][UR9+0x8] ;  /* 0x00c00100091377ac */ /* 0x000ea60008000800 */
[----:B------:R-:W5:Y:S01]  /*0610*/  LDS R25, [R13+0x8] ;  /* 0x000008000d197984 */ /* 0x000f620000000800 */
[----:B------:R-:W3:Y:S03]  /*0620*/  LDCU UR20, c[0x3][UR9+0xc] ;  /* 0x00c00180091477ac */ /* 0x000ee60008000800 */
[----:B------:R0:W5:Y:S01]  /*0630*/  LDS R27, [R13+0xc] ;  /* 0x00000c000d1b7984 */ /* 0x0001620000000800 */
[----:B------:R-:W4:Y:S01]  /*0640*/  LDCU UR21, c[0x3][UR9+0x10] ;  /* 0x00c00200091577ac */ /* 0x000f220008000800 */
[----:B0-----:R-:W-:-:S02]  /*0650*/  VIADD R13, R13, 0x20 ;  /* 0x000000200d0d7836 */ /* 0x001fc40000000000 */
[----:B------:R-:W-:Y:S01]  /*0660*/  FFMA R12, R12, UR17, R11 ;  /* 0x000000110c0c7c23 */ /* 0x000fe2000800000b */
[----:B------:R-:W5:Y:S03]  /*0670*/  LDCU UR17, c[0x3][UR9+0x14] ;  /* 0x00c00280091177ac */ /* 0x000f660008000800 */
[----:B-1----:R-:W-:Y:S01]  /*0680*/  FFMA R12, R15, UR18, R12 ;  /* 0x000000120f0c7c23 */ /* 0x002fe2000800000c */
[----:B------:R-:W0:Y:S03]  /*0690*/  LDCU UR18, c[0x3][UR9+0x18] ;  /* 0x00c00300091277ac */ /* 0x000e260008000800 */
[----:B--2---:R-:W-:Y:S01]  /*06a0*/  FFMA R12, R17, UR19, R12 ;  /* 0x00000013110c7c23 */ /* 0x004fe2000800000c */
[----:B------:R-:W1:Y:S03]  /*06b0*/  LDCU UR9, c[0x3][UR9+0x1c] ;  /* 0x00c00380090977ac */ /* 0x000e660008000800 */
[----:B---3--:R-:W-:-:S04]  /*06c0*/  FFMA R12, R19, UR20, R12 ;  /* 0x00000014130c7c23 */ /* 0x008fc8000800000c */
[----:B----4-:R-:W-:-:S04]  /*06d0*/  FFMA R12, R21, UR21, R12 ;  /* 0x00000015150c7c23 */ /* 0x010fc8000800000c */
[----:B-----5:R-:W-:-:S04]  /*06e0*/  FFMA R12, R23, UR17, R12 ;  /* 0x00000011170c7c23 */ /* 0x020fc8000800000c */
[----:B0-----:R-:W-:-:S04]  /*06f0*/  FFMA R12, R25, UR18, R12 ;  /* 0x00000012190c7c23 */ /* 0x001fc8000800000c */
[----:B-1----:R-:W-:Y:S01]  /*0700*/  FFMA R11, R27, UR9, R12 ;  /* 0x000000091b0b7c23 */ /* 0x002fe2000800000c */
[----:B------:R-:W-:Y:S06]  /*0710*/  BRA.U UP2, `(.L_x_2) ;  /* 0xfffffffd02887547 */ /* 0x000fec000b83ffff */
[----:B------:R-:W-:-:S05]  /*0720*/  UMOV UR6, UR7 ;  /* 0x0000000700067c82 */ /* 0x000fca0008000000 */
.L_x_1:
[----:B------:R-:W-:-:S09]  /*0730*/  UISETP.NE.AND UP2, UPT, UR13, URZ, UPT ;  /* 0x000000ff0d00728c */ /* 0x000fd2000bf45270 */
[----:B------:R-:W-:Y:S05]  /*0740*/  BRA.U !UP2, `(.L_x_3) ;  /* 0x000000010ad47547 */ /* 0x000fea000b800000 */
[----:B------:R-:W-:Y:S02]  /*0750*/  UIADD3 UR8, UPT, UPT, UR13, -0x1, URZ ;  /* 0xffffffff0d087890 */ /* 0x000fe4000fffe0ff */
[----:B------:R-:W-:Y:S02]  /*0760*/  UISETP.NE.AND UP3, UPT, UR16, URZ, UPT ;  /* 0x000000ff1000728c */ /* 0x000fe4000bf65270 */
[----:B------:R-:W-:-:S09]  /*0770*/  UISETP.GE.U32.AND UP2, UPT, UR8, 0x3, UPT ;  /* 0x000000030800788c */ /* 0x000fd2000bf46070 */
[----:B------:R-:W-:Y:S05]  /*0780*/  BRA.U !UP2, `(.L_x_4) ;  /* 0x000000010a507547 */ /* 0x000fea000b800000 */
[----:B------:R-:W0:Y:S01]  /*0790*/  S2UR UR9, SR_CgaCtaId ;  /* 0x00000000000979c3 */ /* 0x000e220000008800 */
[----:B------:R-:W-:Y:S01]  /*07a0*/  UMOV UR8, 0x400 ;  /* 0x0000040000087882 */ /* 0x000fe20000000000 */
[----:B------:R-:W-:Y:S01]  /*07b0*/  IADD3 R12, PT, PT, R9, UR6, RZ ;  /* 0x00000006090c7c10 */ /* 0x000fe2000fffe0ff */
[----:B0-----:R-:W-:-:S06]  /*07c0*/  ULEA UR8, UR9, UR8, 0x18 ;  /* 0x0000000809087291 */ /* 0x001fcc000f8ec0ff */
[----:B------:R-:W-:Y:S01]  /*07d0*/  LEA R12, R12, UR8, 0x2 ;  /* 0x000000080c0c7c11 */ /* 0x000fe2000f8e10ff */
[----:B------:R-:W-:Y:S02]  /*07e0*/  UIADD3 UR8, UPT, UPT, UR12, UR6, URZ ;  /* 0x000000060c087290 */ /* 0x000fe4000fffe0ff */
[----:B------:R-:W-:Y:S02]  /*07f0*/  UIADD3 UR6, UPT, UPT, UR6, 0x4, URZ ;  /* 0x0000000406067890 */ /* 0x000fe4000fffe0ff */
[----:B------:R-:W0:Y:S01]  /*0800*/  LDS R14, [R12] ;  /* 0x000000000c0e7984 */ /* 0x000e220000000800 */
[----:B------:R-:W-:-:S03]  /*0810*/  USHF.L.U32 UR8, UR8, 0x2, URZ ;  /* 0x0000000208087899 */ /* 0x000fc600080006ff */
[----:B------:R-:W1:Y:S04]  /*0820*/  LDS R13, [R12+0x4] ;  /* 0x000004000c0d7984 */ /* 0x000e680000000800 */
[----:B------:R-:W2:Y:S04]  /*0830*/  LDS R16, [R12+0x8] ;  /* 0x000008000c107984 */ /* 0x000ea80000000800 */
[----:B------:R-:W3:Y:S01]  /*0840*/  LDS R18, [R12+0xc] ;  /* 0x00000c000c127984 */ /* 0x000ee20000000800 */
[----:B------:R-:W0:Y:S01]  /*0850*/  LDCU UR9, c[0x3][UR8] ;  /* 0x00c00000080977ac */ /* 0x000e220008000800 */
[----:B------:R-:W1:Y:S01]  /*0860*/  LDCU UR17, c[0x3][UR8+0x4] ;  /* 0x00c00080081177ac */ /* 0x000e620008000800 */
[----:B------:R-:W2:Y:S01]  /*0870*/  LDCU UR18, c[0x3][UR8+0x8] ;  /* 0x00c00100081277ac */ /* 0x000ea20008000800 */
[----:B------:R-:W3:Y:S01]  /*0880*/  LDCU UR8, c[0x3][UR8+0xc] ;  /* 0x00c00180080877ac */ /* 0x000ee20008000800 */
[----:B0-----:R-:W-:-:S04]  /*0890*/  FFMA R14, R14, UR9, R11 ;  /* 0x000000090e0e7c23 */ /* 0x001fc8000800000b */
[----:B-1----:R-:W-:-:S04]  /*08a0*/  FFMA R13, R13, UR17, R14 ;  /* 0x000000110d0d7c23 */ /* 0x002fc8000800000e */
[----:B--2---:R-:W-:-:S04]  /*08b0*/  FFMA R13, R16, UR18, R13 ;  /* 0x00000012100d7c23 */ /* 0x004fc8000800000d */
[----:B---3--:R-:W-:-:S07]  /*08c0*/  FFMA R11, R18, UR8, R13 ;  /* 0x00000008120b7c23 */ /* 0x008fce000800000d */
.L_x_4:
[----:B------:R-:W-:Y:S05]  /*08d0*/  BRA.U !UP3, `(.L_x_3) ;  /* 0x000000010b707547 */ /* 0x000fea000b800000 */
[----:B------:R-:W-:Y:S02]  /*08e0*/  UISETP.NE.AND UP2, UPT, UR16, 0x1, UPT ;  /* 0x000000011000788c */ /* 0x000fe4000bf45270 */
[----:B------:R-:W-:-:S07]  /*08f0*/  ULOP3.LUT UP3, URZ, UR23, 0x1, URZ, 0xc0, !UPT ;  /* 0x0000000117ff7892 */ /* 0x000fce000f86c0ff */
        /* <DEDUP_REMOVED lines=10> */
[----:B------:R-:W1:Y:S09]  /*09a0*/  LDS R16, [R12+0x4] ;  /* 0x000004000c107984 */ /* 0x000e720000000800 */
[----:B------:R-:W0:Y:S01]  /*09b0*/  LDCU UR9, c[0x3][UR8] ;  /* 0x00c00000080977ac */ /* 0x000e220008000800 */
[----:B------:R-:W1:Y:S01]  /*09c0*/  LDCU UR8, c[0x3][UR8+0x4] ;  /* 0x00c00080080877ac */ /* 0x000e620008000800 */
[----:B0-----:R-:W-:-:S04]  /*09d0*/  FFMA R11, R14, UR9, R11 ;  /* 0x000000090e0b7c23 */ /* 0x001fc8000800000b */
[----:B-1----:R-:W-:-:S07]  /*09e0*/  FFMA R11, R16, UR8, R11 ;  /* 0x00000008100b7c23 */ /* 0x002fce000800000b */
.L_x_5:
[----:B------:R-:W-:Y:S05]  /*09f0*/  BRA.U !UP3, `(.L_x_3) ;  /* 0x000000010b287547 */ /* 0x000fea000b800000 */
[----:B------:R-:W0:Y:S01]  /*0a00*/  S2UR UR9, SR_CgaCtaId ;  /* 0x00000000000979c3 */ /* 0x000e220000008800 */
[----:B------:R-:W-:Y:S01]  /*0a10*/  UMOV UR8, 0x400 ;  /* 0x0000040000087882 */ /* 0x000fe20000000000 */
[----:B------:R-:W-:Y:S01]  /*0a20*/  IADD3 R9, PT, PT, R9, UR6, RZ ;  /* 0x0000000609097c10 */ /* 0x000fe2000fffe0ff */
[----:B------:R-:W-:-:S04]  /*0a30*/  UIADD3 UR6, UPT, UPT, UR12, UR6, URZ ;  /* 0x000000060c067290 */ /* 0x000fc8000fffe0ff */
[----:B------:R-:W-:-:S12]  /*0a40*/  USHF.L.U32 UR6, UR6, 0x2, URZ ;  /* 0x0000000206067899 */ /* 0x000fd800080006ff */
[----:B------:R-:W1:Y:S01]  /*0a50*/  LDCU UR6, c[0x3][UR6] ;  /* 0x00c00000060677ac */ /* 0x000e620008000800 */
[----:B0-----:R-:W-:-:S06]  /*0a60*/  ULEA UR8, UR9, UR8, 0x18 ;  /* 0x0000000809087291 */ /* 0x001fcc000f8ec0ff */
[----:B------:R-:W-:-:S05]  /*0a70*/  LEA R9, R9, UR8, 0x2 ;  /* 0x0000000809097c11 */ /* 0x000fca000f8e10ff */
[----:B------:R-:W1:Y:S02]  /*0a80*/  LDS R12, [R9] ;  /* 0x00000000090c7984 */ /* 0x000e640000000800 */
[----:B-1----:R-:W-:-:S07]  /*0a90*/  FFMA R11, R12, UR6, R11 ;  /* 0x000000060c0b7c23 */ /* 0x002fce000800000b */
.L_x_3:
[----:B------:R-:W-:Y:S05]  /*0aa0*/  BRA.U UP1, `(.L_x_6) ;  /* 0xfffffff9016c7547 */ /* 0x000fea000b83ffff */
[----:B------:R-:W-:Y:S05]  /*0ab0*/  BRA.U UP0, `(.L_x_7) ;  /* 0xfffffff9004c7547 */ /* 0x000fea000b83ffff */
.L_x_0:
[----:B------:R-:W0:Y:S01]  /*0ac0*/  LDCU.64 UR4, c[0x0][0x3a0] ;  /* 0x00007400ff0477ac */ /* 0x000e220008000a00 */
[----:B------:R-:W1:Y:S01]  /*0ad0*/  LDCU UR6, c[0x0][0x39c] ;  /* 0x00007380ff0677ac */ /* 0x000e620008000800 */
[----:B------:R-:W-:Y:S01]  /*0ae0*/  BAR.SYNC.DEFER_BLOCKING 0x0 ;  /* 0x0000000000007b1d */ /* 0x000fe20000010000 */
[----:B0-----:R-:W-:-:S04]  /*0af0*/  ISETP.GE.AND P0, PT, R2, UR4, PT ;  /* 0x0000000402007c0c */ /* 0x001fc8000bf06270 */
[----:B-1----:R-:W-:-:S04]  /*0b00*/  ISETP.GE.OR P0, PT, R0, UR6, P0 ;  /* 0x0000000600007c0c */ /* 0x002fc80008706670 */
[----:B------:R-:W-:-:S13]  /*0b10*/  ISETP.GE.OR P0, PT, R3, UR5, P0 ;  /* 0x0000000503007c0c */ /* 0x000fda0008706670 */
[----:B------:R-:W-:Y:S05]  /*0b20*/  @P0 EXIT ;  /* 0x000000000000094d */ /* 0x000fea0003800000 */
[----:B------:R-:W0:Y:S01]  /*0b30*/  LDC.64 R4, c[0x0][0x388] ;  /* 0x0000e200ff047b82 */ /* 0x000e220000000a00 */
[----:B------:R-:W-:-:S04]  /*0b40*/  IMAD R3, R3, UR6, R0 ;  /* 0x0000000603037c24 */ /* 0x000fc8000f8e0200 */
[----:B------:R-:W-:-:S04]  /*0b50*/  IMAD R3, R3, UR4, R2 ;  /* 0x0000000403037c24 */ /* 0x000fc8000f8e0202 */
[----:B0-----:R-:W-:-:S05]  /*0b60*/  IMAD.WIDE R2, R3, 0x4, R4 ;  /* 0x0000000403027825 */ /* 0x001fca00078e0204 */
[----:B------:R-:W-:Y:S01]  /*0b70*/  STG.E desc[UR14][R2.64], R11 ;  /* 0x0000000b02007986 */ /* 0x000fe2000c10190e */
[----:B------:R-:W-:Y:S05]  /*0b80*/  EXIT ;  /* 0x000000000000794d */ /* 0x000fea0003800000 */
.L_x_8:
[----:B------:R-:W-:-:S00]  /*0b90*/  BRA `(.L_x_8) ;  /* 0xfffffffc00fc7947 */ /* 0x000fc0000383ffff */
[----:B------:R-:W-:-:S00]  /*0ba0*/  NOP ;  /* 0x0000000000007918 */ /* 0x000fc00000000000 */
        /* <DEDUP_REMOVED lines=13> */
.L_x_9:


//--------------------- .nv.shared._Z13Convolution3dPfS_iiiiiii --------------------------
	.section	.nv.shared._Z13Convolution3dPfS_iiiiiii,"aw",@nobits
	.sectionflags	@""
	.align	4
.nv.shared._Z13Convolution3dPfS_iiiiiii:
	.zero		5120


//--------------------- .nv.shared.reserved.0     --------------------------
	.section	.nv.shared.reserved.0,"aw",@nobits
	.weak		__nv_reservedSMEM_offset_0_alias
	.size		__nv_reservedSMEM_offset_0_alias, 0, 64
	.other		__nv_reservedSMEM_offset_0_alias,@"STO_CUDA_RESERVED_SHARED STV_DEFAULT"
__nv_reservedSMEM_offset_0_alias:
	.zero		0
	.zero		64


//--------------------- .nv.constant0._Z13Convolution3dPfS_iiiiiii --------------------------
	.section	.nv.constant0._Z13Convolution3dPfS_iiiiiii,"a",@progbits
	.sectionflags	@""
	.align	4
.nv.constant0._Z13Convolution3dPfS_iiiiiii:
	.zero		940


//--------------------- SYMBOLS --------------------------

	.type		.nv.reservedSmem.offset0,@object
	.size		.nv.reservedSmem.offset0,0x4
	.type		.nv.reservedSmem.cap,@object
	.size		.nv.reservedSmem.cap,0x4
